//
// Generated by NVIDIA NVVM Compiler
//
// Compiler Build ID: CL-36424714
// Cuda compilation tools, release 13.0, V13.0.88
// Based on NVVM 20.0.0
//

.version 9.0
.target sm_100
.address_size 64

	// .globl	_Z13filter_globalPiPjS_i
// _ZZ13filter_sharedPiPjS_iE3cnt has been demoted
// _ZZ13filter_sharedPiPjS_iE8offset_g has been demoted
// _ZZ29filter_shared_warp_aggregatedPiPjS_iE8smem_cnt has been demoted
// _ZZ29filter_shared_warp_aggregatedPiPjS_iE8offset_g has been demoted

.visible .entry _Z13filter_globalPiPjS_i(
	.param .u64 .ptr .align 1 _Z13filter_globalPiPjS_i_param_0,
	.param .u64 .ptr .align 1 _Z13filter_globalPiPjS_i_param_1,
	.param .u64 .ptr .align 1 _Z13filter_globalPiPjS_i_param_2,
	.param .u32 _Z13filter_globalPiPjS_i_param_3
)
{
	.reg .pred 	%p<4>;
	.reg .b32 	%r<14>;
	.reg .b64 	%rd<11>;

	ld.param.u64 	%rd4, [_Z13filter_globalPiPjS_i_param_0];
	ld.param.u64 	%rd5, [_Z13filter_globalPiPjS_i_param_1];
	ld.param.u64 	%rd6, [_Z13filter_globalPiPjS_i_param_2];
	ld.param.u32 	%r6, [_Z13filter_globalPiPjS_i_param_3];
	mov.u32 	%r7, %tid.x;
	mov.u32 	%r8, %ctaid.x;
	mov.u32 	%r1, %ntid.x;
	mad.lo.s32 	%r13, %r8, %r1, %r7;
	setp.ge.s32 	%p1, %r13, %r6;
	@%p1 bra 	$L__BB0_5;
	mov.u32 	%r9, %nctaid.x;
	mul.lo.s32 	%r3, %r9, %r1;
	cvta.to.global.u64 	%rd1, %rd6;
	cvta.to.global.u64 	%rd2, %rd5;
	cvta.to.global.u64 	%rd3, %rd4;
$L__BB0_2:
	mul.wide.s32 	%rd7, %r13, 4;
	add.s64 	%rd8, %rd1, %rd7;
	ld.global.u32 	%r10, [%rd8];
	setp.ne.s32 	%p2, %r10, 1;
	@%p2 bra 	$L__BB0_4;
	atom.global.add.u32 	%r11, [%rd2], 1;
	mul.wide.u32 	%rd9, %r11, 4;
	add.s64 	%rd10, %rd3, %rd9;
	mov.b32 	%r12, 1;
	st.global.u32 	[%rd10], %r12;
$L__BB0_4:
	add.s32 	%r13, %r13, %r3;
	setp.lt.s32 	%p3, %r13, %r6;
	@%p3 bra 	$L__BB0_2;
$L__BB0_5:
	ret;

}
	// .globl	_Z13filter_sharedPiPjS_i
.visible .entry _Z13filter_sharedPiPjS_i(
	.param .u64 .ptr .align 1 _Z13filter_sharedPiPjS_i_param_0,
	.param .u64 .ptr .align 1 _Z13filter_sharedPiPjS_i_param_1,
	.param .u64 .ptr .align 1 _Z13filter_sharedPiPjS_i_param_2,
	.param .u32 _Z13filter_sharedPiPjS_i_param_3
)
{
	.reg .pred 	%p<7>;
	.reg .b32 	%r<25>;
	.reg .b64 	%rd<11>;
	// demoted variable
	.shared .align 4 .u32 _ZZ13filter_sharedPiPjS_iE3cnt;
	// demoted variable
	.shared .align 4 .u32 _ZZ13filter_sharedPiPjS_iE8offset_g;
	ld.param.u64 	%rd5, [_Z13filter_sharedPiPjS_i_param_0];
	ld.param.u64 	%rd6, [_Z13filter_sharedPiPjS_i_param_1];
	ld.param.u64 	%rd7, [_Z13filter_sharedPiPjS_i_param_2];
	ld.param.u32 	%r10, [_Z13filter_sharedPiPjS_i_param_3];
	mov.u32 	%r1, %tid.x;
	mov.u32 	%r11, %ctaid.x;
	mov.u32 	%r2, %ntid.x;
	mad.lo.s32 	%r22, %r11, %r2, %r1;
	setp.ge.s32 	%p1, %r22, %r10;
	@%p1 bra 	$L__BB1_11;
	mov.u32 	%r13, %nctaid.x;
	mul.lo.s32 	%r4, %r13, %r2;
	cvta.to.global.u64 	%rd1, %rd7;
	cvta.to.global.u64 	%rd2, %rd6;
	cvta.to.global.u64 	%rd3, %rd5;
$L__BB1_2:
	setp.ne.s32 	%p2, %r1, 0;
	@%p2 bra 	$L__BB1_4;
	mov.b32 	%r14, 0;
	st.shared.u32 	[_ZZ13filter_sharedPiPjS_iE3cnt], %r14;
$L__BB1_4:
	bar.sync 	0;
	mul.wide.s32 	%rd8, %r22, 4;
	add.s64 	%rd4, %rd1, %rd8;
	ld.global.u32 	%r15, [%rd4];
	setp.ne.s32 	%p3, %r15, 1;
	@%p3 bra 	$L__BB1_6;
	atom.shared.add.u32 	%r24, [_ZZ13filter_sharedPiPjS_iE3cnt], 1;
$L__BB1_6:
	setp.ne.s32 	%p4, %r1, 0;
	bar.sync 	0;
	@%p4 bra 	$L__BB1_8;
	ld.shared.u32 	%r16, [_ZZ13filter_sharedPiPjS_iE3cnt];
	atom.global.add.u32 	%r17, [%rd2], %r16;
	st.shared.u32 	[_ZZ13filter_sharedPiPjS_iE8offset_g], %r17;
$L__BB1_8:
	bar.sync 	0;
	ld.global.u32 	%r18, [%rd4];
	setp.ne.s32 	%p5, %r18, 1;
	@%p5 bra 	$L__BB1_10;
	ld.shared.u32 	%r19, [_ZZ13filter_sharedPiPjS_iE8offset_g];
	add.s32 	%r20, %r19, %r24;
	mul.wide.u32 	%rd9, %r20, 4;
	add.s64 	%rd10, %rd3, %rd9;
	mov.b32 	%r21, 1;
	st.global.u32 	[%rd10], %r21;
$L__BB1_10:
	add.s32 	%r22, %r22, %r4;
	setp.lt.s32 	%p6, %r22, %r10;
	@%p6 bra 	$L__BB1_2;
$L__BB1_11:
	ret;

}
	// .globl	_Z29filter_global_warp_aggregatedPiPjS_i
.visible .entry _Z29filter_global_warp_aggregatedPiPjS_i(
	.param .u64 .ptr .align 1 _Z29filter_global_warp_aggregatedPiPjS_i_param_0,
	.param .u64 .ptr .align 1 _Z29filter_global_warp_aggregatedPiPjS_i_param_1,
	.param .u64 .ptr .align 1 _Z29filter_global_warp_aggregatedPiPjS_i_param_2,
	.param .u32 _Z29filter_global_warp_aggregatedPiPjS_i_param_3
)
{
	.reg .pred 	%p<6>;
	.reg .b32 	%r<32>;
	.reg .b64 	%rd<11>;

	ld.param.u64 	%rd5, [_Z29filter_global_warp_aggregatedPiPjS_i_param_0];
	ld.param.u64 	%rd6, [_Z29filter_global_warp_aggregatedPiPjS_i_param_1];
	ld.param.u64 	%rd7, [_Z29filter_global_warp_aggregatedPiPjS_i_param_2];
	ld.param.u32 	%r15, [_Z29filter_global_warp_aggregatedPiPjS_i_param_3];
	mov.u32 	%r1, %tid.x;
	mov.u32 	%r16, %ctaid.x;
	mov.u32 	%r2, %ntid.x;
	mad.lo.s32 	%r29, %r16, %r2, %r1;
	setp.ge.s32 	%p1, %r29, %r15;
	@%p1 bra 	$L__BB2_7;
	and.b32  	%r18, %r1, 31;
	mov.b32 	%r19, -1;
	shl.b32 	%r20, %r19, %r18;
	not.b32 	%r4, %r20;
	mov.u32 	%r21, %nctaid.x;
	mul.lo.s32 	%r5, %r21, %r2;
	cvta.to.global.u64 	%rd1, %rd7;
	cvta.to.global.u64 	%rd2, %rd6;
	cvta.to.global.u64 	%rd3, %rd5;
$L__BB2_2:
	mul.wide.s32 	%rd8, %r29, 4;
	add.s64 	%rd4, %rd1, %rd8;
	ld.global.u32 	%r22, [%rd4];
	setp.ne.s32 	%p2, %r22, 1;
	@%p2 bra 	$L__BB2_6;
	// begin inline asm
	activemask.b32 %r23;
	// end inline asm
	and.b32  	%r9, %r23, %r4;
	setp.ne.s32 	%p3, %r9, 0;
	@%p3 bra 	$L__BB2_5;
	popc.b32 	%r24, %r23;
	atom.global.add.u32 	%r31, [%rd2], %r24;
$L__BB2_5:
	shfl.sync.idx.b32	%r31|%p4, %r31, 0, 31, %r23;
	ld.global.u32 	%r25, [%rd4];
	popc.b32 	%r26, %r9;
	add.s32 	%r27, %r31, %r26;
	mul.wide.s32 	%rd9, %r27, 4;
	add.s64 	%rd10, %rd3, %rd9;
	st.global.u32 	[%rd10], %r25;
$L__BB2_6:
	add.s32 	%r29, %r29, %r5;
	setp.lt.s32 	%p5, %r29, %r15;
	@%p5 bra 	$L__BB2_2;
$L__BB2_7:
	ret;

}
	// .globl	_Z29filter_shared_warp_aggregatedPiPjS_i
.visible .entry _Z29filter_shared_warp_aggregatedPiPjS_i(
	.param .u64 .ptr .align 1 _Z29filter_shared_warp_aggregatedPiPjS_i_param_0,
	.param .u64 .ptr .align 1 _Z29filter_shared_warp_aggregatedPiPjS_i_param_1,
	.param .u64 .ptr .align 1 _Z29filter_shared_warp_aggregatedPiPjS_i_param_2,
	.param .u32 _Z29filter_shared_warp_aggregatedPiPjS_i_param_3
)
{
	.reg .pred 	%p<9>;
	.reg .b32 	%r<40>;
	.reg .b64 	%rd<11>;
	// demoted variable
	.shared .align 4 .u32 _ZZ29filter_shared_warp_aggregatedPiPjS_iE8smem_cnt;
	// demoted variable
	.shared .align 4 .u32 _ZZ29filter_shared_warp_aggregatedPiPjS_iE8offset_g;
	ld.param.u64 	%rd5, [_Z29filter_shared_warp_aggregatedPiPjS_i_param_0];
	ld.param.u64 	%rd6, [_Z29filter_shared_warp_aggregatedPiPjS_i_param_1];
	ld.param.u64 	%rd7, [_Z29filter_shared_warp_aggregatedPiPjS_i_param_2];
	ld.param.u32 	%r14, [_Z29filter_shared_warp_aggregatedPiPjS_i_param_3];
	mov.u32 	%r1, %tid.x;
	mov.u32 	%r15, %ctaid.x;
	mov.u32 	%r2, %ntid.x;
	mad.lo.s32 	%r36, %r15, %r2, %r1;
	setp.ge.s32 	%p1, %r36, %r14;
	@%p1 bra 	$L__BB3_13;
	and.b32  	%r17, %r1, 31;
	mov.b32 	%r18, -1;
	shl.b32 	%r19, %r18, %r17;
	not.b32 	%r4, %r19;
	mov.u32 	%r20, %nctaid.x;
	mul.lo.s32 	%r5, %r20, %r2;
	cvta.to.global.u64 	%rd1, %rd7;
	cvta.to.global.u64 	%rd2, %rd6;
	cvta.to.global.u64 	%rd3, %rd5;
$L__BB3_2:
	setp.ne.s32 	%p2, %r1, 0;
	@%p2 bra 	$L__BB3_4;
	mov.b32 	%r21, 0;
	st.shared.u32 	[_ZZ29filter_shared_warp_aggregatedPiPjS_iE8smem_cnt], %r21;
$L__BB3_4:
	bar.sync 	0;
	mul.wide.s32 	%rd8, %r36, 4;
	add.s64 	%rd4, %rd1, %rd8;
	ld.global.u32 	%r22, [%rd4];
	setp.ne.s32 	%p3, %r22, 1;
	@%p3 bra 	$L__BB3_8;
	// begin inline asm
	activemask.b32 %r23;
	// end inline asm
	and.b32  	%r24, %r23, %r4;
	setp.ne.s32 	%p4, %r24, 0;
	@%p4 bra 	$L__BB3_7;
	popc.b32 	%r25, %r23;
	atom.shared.add.u32 	%r39, [_ZZ29filter_shared_warp_aggregatedPiPjS_iE8smem_cnt], %r25;
$L__BB3_7:
	shfl.sync.idx.b32	%r39|%p5, %r39, 0, 31, %r23;
$L__BB3_8:
	setp.ne.s32 	%p6, %r1, 0;
	bar.sync 	0;
	@%p6 bra 	$L__BB3_10;
	ld.shared.u32 	%r26, [_ZZ29filter_shared_warp_aggregatedPiPjS_iE8smem_cnt];
	atom.global.add.u32 	%r27, [%rd2], %r26;
	st.shared.u32 	[_ZZ29filter_shared_warp_aggregatedPiPjS_iE8offset_g], %r27;
$L__BB3_10:
	bar.sync 	0;
	ld.global.u32 	%r28, [%rd4];
	setp.ne.s32 	%p7, %r28, 1;
	@%p7 bra 	$L__BB3_12;
	// begin inline asm
	activemask.b32 %r29;
	// end inline asm
	and.b32  	%r30, %r29, %r4;
	popc.b32 	%r31, %r30;
	ld.global.u32 	%r32, [%rd4];
	ld.shared.u32 	%r33, [_ZZ29filter_shared_warp_aggregatedPiPjS_iE8offset_g];
	add.s32 	%r34, %r33, %r39;
	add.s32 	%r35, %r34, %r31;
	mul.wide.u32 	%rd9, %r35, 4;
	add.s64 	%rd10, %rd3, %rd9;
	st.global.u32 	[%rd10], %r32;
$L__BB3_12:
	add.s32 	%r36, %r36, %r5;
	setp.lt.s32 	%p8, %r36, %r14;
	@%p8 bra 	$L__BB3_2;
$L__BB3_13:
	ret;

}


// ===== COMPILED SASS (sm_100) =====

	.target	sm_100

	.elftype	@"ET_EXEC"


//--------------------- .note.nv.tkinfo           --------------------------
	.section	.note.nv.tkinfo,"",@"SHT_NOTE"
	.sectionflags	@"SHF_NOTE_NV_TKINFO"
	.tkinfo
        /*0018*/ 	.word	0x00000002
        /*0030*/ 	.string	""
        /*0030*/ 	.string	"ptxas"
        /*0030*/ 	.string	"Cuda compilation tools, release 13.0, V13.0.88"
        /*0030*/ 	.string	"Build cuda_13.0.r13.0/compiler.36424714_0"
        /*0030*/ 	.string	"-arch sm_100 -m 64 "



//--------------------- .note.nv.cuinfo           --------------------------
	.section	.note.nv.cuinfo,"",@"SHT_NOTE"
	.sectionflags	@"SHF_NOTE_NV_CUINFO"
        /*0018*/ 	.short	0x0002
        /*001a*/ 	.short	0x0064
        /*001c*/ 	.short	0x0082
	.zero		2


//--------------------- .nv.info                  --------------------------
	.section	.nv.info,"",@"SHT_CUDA_INFO"
	.align	4


	//----- nvinfo : EIATTR_REGCOUNT
	.align		4
        /*0000*/ 	.byte	0x04, 0x2f
        /*0002*/ 	.short	(.L_1 - .L_0)
	.align		4
.L_0:
        /*0004*/ 	.word	index@(_Z13filter_globalPiPjS_i)
        /*0008*/ 	.word	0x00000012


	//----- nvinfo : EIATTR_FRAME_SIZE
	.align		4
.L_1:
        /*000c*/ 	.byte	0x04, 0x11
        /*000e*/ 	.short	(.L_3 - .L_2)
	.align		4
.L_2:
        /*0010*/ 	.word	index@(_Z13filter_globalPiPjS_i)
        /*0014*/ 	.word	0x00000000


	//----- nvinfo : EIATTR_REGCOUNT
	.align		4
.L_3:
        /*0018*/ 	.byte	0x04, 0x2f
        /*001a*/ 	.short	(.L_5 - .L_4)
	.align		4
.L_4:
        /*001c*/ 	.word	index@(_Z13filter_sharedPiPjS_i)
        /*0020*/ 	.word	0x00000012


	//----- nvinfo : EIATTR_FRAME_SIZE
	.align		4
.L_5:
        /*0024*/ 	.byte	0x04, 0x11
        /*0026*/ 	.short	(.L_7 - .L_6)
	.align		4
.L_6:
        /*0028*/ 	.word	index@(_Z13filter_sharedPiPjS_i)
        /*002c*/ 	.word	0x00000000


	//----- nvinfo : EIATTR_REGCOUNT
	.align		4
.L_7:
        /*0030*/ 	.byte	0x04, 0x2f
        /*0032*/ 	.short	(.L_9 - .L_8)
	.align		4
.L_8:
        /*0034*/ 	.word	index@(_Z29filter_global_warp_aggregatedPiPjS_i)
        /*0038*/ 	.word	0x00000014


	//----- nvinfo : EIATTR_FRAME_SIZE
	.align		4
.L_9:
        /*003c*/ 	.byte	0x04, 0x11
        /*003e*/ 	.short	(.L_11 - .L_10)
	.align		4
.L_10:
        /*0040*/ 	.word	index@(_Z29filter_global_warp_aggregatedPiPjS_i)
        /*0044*/ 	.word	0x00000000


	//----- nvinfo : EIATTR_REGCOUNT
	.align		4
.L_11:
        /*0048*/ 	.byte	0x04, 0x2f
        /*004a*/ 	.short	(.L_13 - .L_12)
	.align		4
.L_12:
        /*004c*/ 	.word	index@(_Z29filter_shared_warp_aggregatedPiPjS_i)
        /*0050*/ 	.word	0x00000013


	//----- nvinfo : EIATTR_FRAME_SIZE
	.align		4
.L_13:
        /*0054*/ 	.byte	0x04, 0x11
        /*0056*/ 	.short	(.L_15 - .L_14)
	.align		4
.L_14:
        /*0058*/ 	.word	index@(_Z29filter_shared_warp_aggregatedPiPjS_i)
        /*005c*/ 	.word	0x00000000


	//----- nvinfo : EIATTR_MIN_STACK_SIZE
	.align		4
.L_15:
        /*0060*/ 	.byte	0x04, 0x12
        /*0062*/ 	.short	(.L_17 - .L_16)
	.align		4
.L_16:
        /*0064*/ 	.word	index@(_Z29filter_shared_warp_aggregatedPiPjS_i)
        /*0068*/ 	.word	0x00000000


	//----- nvinfo : EIATTR_MIN_STACK_SIZE
	.align		4
.L_17:
        /*006c*/ 	.byte	0x04, 0x12
        /*006e*/ 	.short	(.L_19 - .L_18)
	.align		4
.L_18:
        /*0070*/ 	.word	index@(_Z29filter_global_warp_aggregatedPiPjS_i)
        /*0074*/ 	.word	0x00000000


	//----- nvinfo : EIATTR_MIN_STACK_SIZE
	.align		4
.L_19:
        /*0078*/ 	.byte	0x04, 0x12
        /*007a*/ 	.short	(.L_21 - .L_20)
	.align		4
.L_20:
        /*007c*/ 	.word	index@(_Z13filter_sharedPiPjS_i)
        /*0080*/ 	.word	0x00000000


	//----- nvinfo : EIATTR_MIN_STACK_SIZE
	.align		4
.L_21:
        /*0084*/ 	.byte	0x04, 0x12
        /*0086*/ 	.short	(.L_23 - .L_22)
	.align		4
.L_22:
        /*0088*/ 	.word	index@(_Z13filter_globalPiPjS_i)
        /*008c*/ 	.word	0x00000000
.L_23:


//--------------------- .nv.compat                --------------------------
	.section	.nv.compat,"",@"SHT_CUDA_COMPAT_INFO"
	.align	4
        /*0000*/ 	.byte	0x02, 0x09, 0x00, 0x00, 0x02, 0x02, 0x01, 0x00, 0x02, 0x05, 0x05, 0x00, 0x03, 0x07, 0x01, 0x01
        /*0010*/ 	.byte	0x02, 0x03, 0x00, 0x00, 0x02, 0x06, 0x01, 0x00, 0x04, 0x0b, 0x08, 0x00, 0x09, 0x00, 0x00, 0x00
        /*0020*/ 	.byte	0x00, 0x00, 0x00, 0x00


//--------------------- .nv.info._Z29filter_shared_warp_aggregatedPiPjS_i --------------------------
	.section	.nv.info._Z29filter_shared_warp_aggregatedPiPjS_i,"",@"SHT_CUDA_INFO"
	.sectionflags	@""
	.align	4


	//----- nvinfo : EIATTR_CUDA_API_VERSION
	.align		4
        /*0000*/ 	.byte	0x04, 0x37
        /*0002*/ 	.short	(.L_25 - .L_24)
.L_24:
        /*0004*/ 	.word	0x00000082


	//----- nvinfo : EIATTR_KPARAM_INFO
	.align		4
.L_25:
        /*0008*/ 	.byte	0x04, 0x17
        /*000a*/ 	.short	(.L_27 - .L_26)
.L_26:
        /*000c*/ 	.word	0x00000000
        /*0010*/ 	.short	0x0003
        /*0012*/ 	.short	0x0018
        /*0014*/ 	.byte	0x00, 0xf0, 0x11, 0x00


	//----- nvinfo : EIATTR_KPARAM_INFO
	.align		4
.L_27:
        /*0018*/ 	.byte	0x04, 0x17
        /*001a*/ 	.short	(.L_29 - .L_28)
.L_28:
        /*001c*/ 	.word	0x00000000
        /*0020*/ 	.short	0x0002
        /*0022*/ 	.short	0x0010
        /*0024*/ 	.byte	0x00, 0xf5, 0x21, 0x00


	//----- nvinfo : EIATTR_KPARAM_INFO
	.align		4
.L_29:
        /*0028*/ 	.byte	0x04, 0x17
        /*002a*/ 	.short	(.L_31 - .L_30)
.L_30:
        /*002c*/ 	.word	0x00000000
        /*0030*/ 	.short	0x0001
        /*0032*/ 	.short	0x0008
        /*0034*/ 	.byte	0x00, 0xf5, 0x21, 0x00


	//----- nvinfo : EIATTR_KPARAM_INFO
	.align		4
.L_31:
        /*0038*/ 	.byte	0x04, 0x17
        /*003a*/ 	.short	(.L_33 - .L_32)
.L_32:
        /*003c*/ 	.word	0x00000000
        /*0040*/ 	.short	0x0000
        /*0042*/ 	.short	0x0000
        /*0044*/ 	.byte	0x00, 0xf5, 0x21, 0x00


	//----- nvinfo : EIATTR_SPARSE_MMA_MASK
	.align		4
.L_33:
        /*0048*/ 	.byte	0x03, 0x50
        /*004a*/ 	.short	0x0000


	//----- nvinfo : EIATTR_MAXREG_COUNT
	.align		4
        /*004c*/ 	.byte	0x03, 0x1b
        /*004e*/ 	.short	0x00ff


	//----- nvinfo : EIATTR_NUM_BARRIERS
	.align		4
        /*0050*/ 	.byte	0x02, 0x4c
        /*0052*/ 	.byte	0x01
	.zero		1


	//----- nvinfo : EIATTR_MERCURY_ISA_VERSION
	.align		4
        /*0054*/ 	.byte	0x03, 0x5f
        /*0056*/ 	.short	0x0101


	//----- nvinfo : EIATTR_INT_WARP_WIDE_INSTR_OFFSETS
	.align		4
        /*0058*/ 	.byte	0x04, 0x31
        /*005a*/ 	.short	(.L_35 - .L_34)


	//   ....[0]....
.L_34:
        /*005c*/ 	.word	0x00000200


	//   ....[1]....
        /*0060*/ 	.word	0x00000270


	//   ....[2]....
        /*0064*/ 	.word	0x000002b0


	//   ....[3]....
        /*0068*/ 	.word	0x000002e0


	//   ....[4]....
        /*006c*/ 	.word	0x00000300


	//   ....[5]....
        /*0070*/ 	.word	0x00000320


	//   ....[6]....
        /*0074*/ 	.word	0x00000350


	//   ....[7]....
        /*0078*/ 	.word	0x00000360


	//----- nvinfo : EIATTR_COOP_GROUP_MASK_REGIDS
	.align		4
.L_35:
        /*007c*/ 	.byte	0x04, 0x29
        /*007e*/ 	.short	(.L_37 - .L_36)


	//   ....[0]....
.L_36:
        /*0080*/ 	.word	0x0500000b


	//----- nvinfo : EIATTR_COOP_GROUP_INSTR_OFFSETS
	.align		4
.L_37:
        /*0084*/ 	.byte	0x04, 0x28
        /*0086*/ 	.short	(.L_39 - .L_38)


	//   ....[0]....
.L_38:
        /*0088*/ 	.word	0x000003b0


	//----- nvinfo : EIATTR_VRC_CTA_INIT_COUNT
	.align		4
.L_39:
        /*008c*/ 	.byte	0x02, 0x4a
	.zero		1
	.zero		1


	//----- nvinfo : EIATTR_EXIT_INSTR_OFFSETS
	.align		4
        /*0090*/ 	.byte	0x04, 0x1c
        /*0092*/ 	.short	(.L_41 - .L_40)


	//   ....[0]....
.L_40:
        /*0094*/ 	.word	0x00000070


	//   ....[1]....
        /*0098*/ 	.word	0x000005c0


	//----- nvinfo : EIATTR_CRS_STACK_SIZE
	.align		4
.L_41:
        /*009c*/ 	.byte	0x04, 0x1e
        /*009e*/ 	.short	(.L_43 - .L_42)
.L_42:
        /*00a0*/ 	.word	0x00000000


	//----- nvinfo : EIATTR_CBANK_PARAM_SIZE
	.align		4
.L_43:
        /*00a4*/ 	.byte	0x03, 0x19
        /*00a6*/ 	.short	0x001c


	//----- nvinfo : EIATTR_PARAM_CBANK
	.align		4
        /*00a8*/ 	.byte	0x04, 0x0a
        /*00aa*/ 	.short	(.L_45 - .L_44)
	.align		4
.L_44:
        /*00ac*/ 	.word	index@(.nv.constant0._Z29filter_shared_warp_aggregatedPiPjS_i)
        /*00b0*/ 	.short	0x0380
        /*00b2*/ 	.short	0x001c


	//----- nvinfo : EIATTR_SW_WAR
	.align		4
.L_45:
        /*00b4*/ 	.byte	0x04, 0x36
        /*00b6*/ 	.short	(.L_47 - .L_46)
.L_46:
        /*00b8*/ 	.word	0x00000008
.L_47:


//--------------------- .nv.info._Z29filter_global_warp_aggregatedPiPjS_i --------------------------
	.section	.nv.info._Z29filter_global_warp_aggregatedPiPjS_i,"",@"SHT_CUDA_INFO"
	.sectionflags	@""
	.align	4


	//----- nvinfo : EIATTR_CUDA_API_VERSION
	.align		4
        /*0000*/ 	.byte	0x04, 0x37
        /*0002*/ 	.short	(.L_49 - .L_48)
.L_48:
        /*0004*/ 	.word	0x00000082


	//----- nvinfo : EIATTR_KPARAM_INFO
	.align		4
.L_49:
        /*0008*/ 	.byte	0x04, 0x17
        /*000a*/ 	.short	(.L_51 - .L_50)
.L_50:
        /*000c*/ 	.word	0x00000000
        /*0010*/ 	.short	0x0003
        /*0012*/ 	.short	0x0018
        /*0014*/ 	.byte	0x00, 0xf0, 0x11, 0x00


	//----- nvinfo : EIATTR_KPARAM_INFO
	.align		4
.L_51:
        /*0018*/ 	.byte	0x04, 0x17
        /*001a*/ 	.short	(.L_53 - .L_52)
.L_52:
        /*001c*/ 	.word	0x00000000
        /*0020*/ 	.short	0x0002
        /*0022*/ 	.short	0x0010
        /*0024*/ 	.byte	0x00, 0xf5, 0x21, 0x00


	//----- nvinfo : EIATTR_KPARAM_INFO
	.align		4
.L_53:
        /*0028*/ 	.byte	0x04, 0x17
        /*002a*/ 	.short	(.L_55 - .L_54)
.L_54:
        /*002c*/ 	.word	0x00000000
        /*0030*/ 	.short	0x0001
        /*0032*/ 	.short	0x0008
        /*0034*/ 	.byte	0x00, 0xf5, 0x21, 0x00


	//----- nvinfo : EIATTR_KPARAM_INFO
	.align		4
.L_55:
        /*0038*/ 	.byte	0x04, 0x17
        /*003a*/ 	.short	(.L_57 - .L_56)
.L_56:
        /*003c*/ 	.word	0x00000000
        /*0040*/ 	.short	0x0000
        /*0042*/ 	.short	0x0000
        /*0044*/ 	.byte	0x00, 0xf5, 0x21, 0x00


	//----- nvinfo : EIATTR_SPARSE_MMA_MASK
	.align		4
.L_57:
        /*0048*/ 	.byte	0x03, 0x50
        /*004a*/ 	.short	0x0000


	//----- nvinfo : EIATTR_MAXREG_COUNT
	.align		4
        /*004c*/ 	.byte	0x03, 0x1b
        /*004e*/ 	.short	0x00ff


	//----- nvinfo : EIATTR_MERCURY_ISA_VERSION
	.align		4
        /*0050*/ 	.byte	0x03, 0x5f
        /*0052*/ 	.short	0x0101


	//----- nvinfo : EIATTR_INT_WARP_WIDE_INSTR_OFFSETS
	.align		4
        /*0054*/ 	.byte	0x04, 0x31
        /*0056*/ 	.short	(.L_59 - .L_58)


	//   ....[0]....
.L_58:
        /*0058*/ 	.word	0x000001d0


	//   ....[1]....
        /*005c*/ 	.word	0x00000220


	//   ....[2]....
        /*0060*/ 	.word	0x00000260


	//   ....[3]....
        /*0064*/ 	.word	0x00000290


	//   ....[4]....
        /*0068*/ 	.word	0x000002b0


	//   ....[5]....
        /*006c*/ 	.word	0x000002d0


	//   ....[6]....
        /*0070*/ 	.word	0x00000300


	//   ....[7]....
        /*0074*/ 	.word	0x00000310


	//----- nvinfo : EIATTR_COOP_GROUP_MASK_REGIDS
	.align		4
.L_59:
        /*0078*/ 	.byte	0x04, 0x29
        /*007a*/ 	.short	(.L_61 - .L_60)


	//   ....[0]....
.L_60:
        /*007c*/ 	.word	0x0500000c


	//----- nvinfo : EIATTR_COOP_GROUP_INSTR_OFFSETS
	.align		4
.L_61:
        /*0080*/ 	.byte	0x04, 0x28
        /*0082*/ 	.short	(.L_63 - .L_62)


	//   ....[0]....
.L_62:
        /*0084*/ 	.word	0x00000360


	//----- nvinfo : EIATTR_VRC_CTA_INIT_COUNT
	.align		4
.L_63:
        /*0088*/ 	.byte	0x02, 0x4a
	.zero		1
	.zero		1


	//----- nvinfo : EIATTR_EXIT_INSTR_OFFSETS
	.align		4
        /*008c*/ 	.byte	0x04, 0x1c
        /*008e*/ 	.short	(.L_65 - .L_64)


	//   ....[0]....
.L_64:
        /*0090*/ 	.word	0x00000070


	//   ....[1]....
        /*0094*/ 	.word	0x000003d0


	//----- nvinfo : EIATTR_CRS_STACK_SIZE
	.align		4
.L_65:
        /*0098*/ 	.byte	0x04, 0x1e
        /*009a*/ 	.short	(.L_67 - .L_66)
.L_66:
        /*009c*/ 	.word	0x00000000


	//----- nvinfo : EIATTR_CBANK_PARAM_SIZE
	.align		4
.L_67:
        /*00a0*/ 	.byte	0x03, 0x19
        /*00a2*/ 	.short	0x001c


	//----- nvinfo : EIATTR_PARAM_CBANK
	.align		4
        /*00a4*/ 	.byte	0x04, 0x0a
        /*00a6*/ 	.short	(.L_69 - .L_68)
	.align		4
.L_68:
        /*00a8*/ 	.word	index@(.nv.constant0._Z29filter_global_warp_aggregatedPiPjS_i)
        /*00ac*/ 	.short	0x0380
        /*00ae*/ 	.short	0x001c


	//----- nvinfo : EIATTR_SW_WAR
	.align		4
.L_69:
        /*00b0*/ 	.byte	0x04, 0x36
        /*00b2*/ 	.short	(.L_71 - .L_70)
.L_70:
        /*00b4*/ 	.word	0x00000008
.L_71:


//--------------------- .nv.info._Z13filter_sharedPiPjS_i --------------------------
	.section	.nv.info._Z13filter_sharedPiPjS_i,"",@"SHT_CUDA_INFO"
	.sectionflags	@""
	.align	4


	//----- nvinfo : EIATTR_CUDA_API_VERSION
	.align		4
        /*0000*/ 	.byte	0x04, 0x37
        /*0002*/ 	.short	(.L_73 - .L_72)
.L_72:
        /*0004*/ 	.word	0x00000082


	//----- nvinfo : EIATTR_KPARAM_INFO
	.align		4
.L_73:
        /*0008*/ 	.byte	0x04, 0x17
        /*000a*/ 	.short	(.L_75 - .L_74)
.L_74:
        /*000c*/ 	.word	0x00000000
        /*0010*/ 	.short	0x0003
        /*0012*/ 	.short	0x0018
        /*0014*/ 	.byte	0x00, 0xf0, 0x11, 0x00


	//----- nvinfo : EIATTR_KPARAM_INFO
	.align		4
.L_75:
        /*0018*/ 	.byte	0x04, 0x17
        /*001a*/ 	.short	(.L_77 - .L_76)
.L_76:
        /*001c*/ 	.word	0x00000000
        /*0020*/ 	.short	0x0002
        /*0022*/ 	.short	0x0010
        /*0024*/ 	.byte	0x00, 0xf5, 0x21, 0x00


	//----- nvinfo : EIATTR_KPARAM_INFO
	.align		4
.L_77:
        /*0028*/ 	.byte	0x04, 0x17
        /*002a*/ 	.short	(.L_79 - .L_78)
.L_78:
        /*002c*/ 	.word	0x00000000
        /*0030*/ 	.short	0x0001
        /*0032*/ 	.short	0x0008
        /*0034*/ 	.byte	0x00, 0xf5, 0x21, 0x00


	//----- nvinfo : EIATTR_KPARAM_INFO
	.align		4
.L_79:
        /*0038*/ 	.byte	0x04, 0x17
        /*003a*/ 	.short	(.L_81 - .L_80)
.L_80:
        /*003c*/ 	.word	0x00000000
        /*0040*/ 	.short	0x0000
        /*0042*/ 	.short	0x0000
        /*0044*/ 	.byte	0x00, 0xf5, 0x21, 0x00


	//----- nvinfo : EIATTR_SPARSE_MMA_MASK
	.align		4
.L_81:
        /*0048*/ 	.byte	0x03, 0x50
        /*004a*/ 	.short	0x0000


	//----- nvinfo : EIATTR_MAXREG_COUNT
	.align		4
        /*004c*/ 	.byte	0x03, 0x1b
        /*004e*/ 	.short	0x00ff


	//----- nvinfo : EIATTR_NUM_BARRIERS
	.align		4
        /*0050*/ 	.byte	0x02, 0x4c
        /*0052*/ 	.byte	0x01
	.zero		1


	//----- nvinfo : EIATTR_MERCURY_ISA_VERSION
	.align		4
        /*0054*/ 	.byte	0x03, 0x5f
        /*0056*/ 	.short	0x0101


	//----- nvinfo : EIATTR_INT_WARP_WIDE_INSTR_OFFSETS
	.align		4
        /*0058*/ 	.byte	0x04, 0x31
        /*005a*/ 	.short	(.L_83 - .L_82)


	//   ....[0]....
.L_82:
        /*005c*/ 	.word	0x000001d0


	//   ....[1]....
        /*0060*/ 	.word	0x00000260


	//----- nvinfo : EIATTR_VRC_CTA_INIT_COUNT
	.align		4
.L_83:
        /*0064*/ 	.byte	0x02, 0x4a
	.zero		1
	.zero		1


	//----- nvinfo : EIATTR_EXIT_INSTR_OFFSETS
	.align		4
        /*0068*/ 	.byte	0x04, 0x1c
        /*006a*/ 	.short	(.L_85 - .L_84)


	//   ....[0]....
.L_84:
        /*006c*/ 	.word	0x00000070


	//   ....[1]....
        /*0070*/ 	.word	0x00000450


	//----- nvinfo : EIATTR_CRS_STACK_SIZE
	.align		4
.L_85:
        /*0074*/ 	.byte	0x04, 0x1e
        /*0076*/ 	.short	(.L_87 - .L_86)
.L_86:
        /*0078*/ 	.word	0x00000000


	//----- nvinfo : EIATTR_CBANK_PARAM_SIZE
	.align		4
.L_87:
        /*007c*/ 	.byte	0x03, 0x19
        /*007e*/ 	.short	0x001c


	//----- nvinfo : EIATTR_PARAM_CBANK
	.align		4
        /*0080*/ 	.byte	0x04, 0x0a
        /*0082*/ 	.short	(.L_89 - .L_88)
	.align		4
.L_88:
        /*0084*/ 	.word	index@(.nv.constant0._Z13filter_sharedPiPjS_i)
        /*0088*/ 	.short	0x0380
        /*008a*/ 	.short	0x001c


	//----- nvinfo : EIATTR_SW_WAR
	.align		4
.L_89:
        /*008c*/ 	.byte	0x04, 0x36
        /*008e*/ 	.short	(.L_91 - .L_90)
.L_90:
        /*0090*/ 	.word	0x00000008
.L_91:


//--------------------- .nv.info._Z13filter_globalPiPjS_i --------------------------
	.section	.nv.info._Z13filter_globalPiPjS_i,"",@"SHT_CUDA_INFO"
	.sectionflags	@""
	.align	4


	//----- nvinfo : EIATTR_CUDA_API_VERSION
	.align		4
        /*0000*/ 	.byte	0x04, 0x37
        /*0002*/ 	.short	(.L_93 - .L_92)
.L_92:
        /*0004*/ 	.word	0x00000082


	//----- nvinfo : EIATTR_KPARAM_INFO
	.align		4
.L_93:
        /*0008*/ 	.byte	0x04, 0x17
        /*000a*/ 	.short	(.L_95 - .L_94)
.L_94:
        /*000c*/ 	.word	0x00000000
        /*0010*/ 	.short	0x0003
        /*0012*/ 	.short	0x0018
        /*0014*/ 	.byte	0x00, 0xf0, 0x11, 0x00


	//----- nvinfo : EIATTR_KPARAM_INFO
	.align		4
.L_95:
        /*0018*/ 	.byte	0x04, 0x17
        /*001a*/ 	.short	(.L_97 - .L_96)
.L_96:
        /*001c*/ 	.word	0x00000000
        /*0020*/ 	.short	0x0002
        /*0022*/ 	.short	0x0010
        /*0024*/ 	.byte	0x00, 0xf5, 0x21, 0x00


	//----- nvinfo : EIATTR_KPARAM_INFO
	.align		4
.L_97:
        /*0028*/ 	.byte	0x04, 0x17
        /*002a*/ 	.short	(.L_99 - .L_98)
.L_98:
        /*002c*/ 	.word	0x00000000
        /*0030*/ 	.short	0x0001
        /*0032*/ 	.short	0x0008
        /*0034*/ 	.byte	0x00, 0xf5, 0x21, 0x00


	//----- nvinfo : EIATTR_KPARAM_INFO
	.align		4
.L_99:
        /*0038*/ 	.byte	0x04, 0x17
        /*003a*/ 	.short	(.L_101 - .L_100)
.L_100:
        /*003c*/ 	.word	0x00000000
        /*0040*/ 	.short	0x0000
        /*0042*/ 	.short	0x0000
        /*0044*/ 	.byte	0x00, 0xf5, 0x21, 0x00


	//----- nvinfo : EIATTR_SPARSE_MMA_MASK
	.align		4
.L_101:
        /*0048*/ 	.byte	0x03, 0x50
        /*004a*/ 	.short	0x0000


	//----- nvinfo : EIATTR_MAXREG_COUNT
	.align		4
        /*004c*/ 	.byte	0x03, 0x1b
        /*004e*/ 	.short	0x00ff


	//----- nvinfo : EIATTR_MERCURY_ISA_VERSION
	.align		4
        /*0050*/ 	.byte	0x03, 0x5f
        /*0052*/ 	.short	0x0101


	//----- nvinfo : EIATTR_INT_WARP_WIDE_INSTR_OFFSETS
	.align		4
        /*0054*/ 	.byte	0x04, 0x31
        /*0056*/ 	.short	(.L_103 - .L_102)


	//   ....[0]....
.L_102:
        /*0058*/ 	.word	0x00000160


	//   ....[1]....
        /*005c*/ 	.word	0x00000200


	//----- nvinfo : EIATTR_VRC_CTA_INIT_COUNT
	.align		4
.L_103:
        /*0060*/ 	.byte	0x02, 0x4a
	.zero		1
	.zero		1


	//----- nvinfo : EIATTR_EXIT_INSTR_OFFSETS
	.align		4
        /*0064*/ 	.byte	0x04, 0x1c
        /*0066*/ 	.short	(.L_105 - .L_104)


	//   ....[0]....
.L_104:
        /*0068*/ 	.word	0x00000070


	//   ....[1]....
        /*006c*/ 	.word	0x00000260


	//----- nvinfo : EIATTR_CRS_STACK_SIZE
	.align		4
.L_105:
        /*0070*/ 	.byte	0x04, 0x1e
        /*0072*/ 	.short	(.L_107 - .L_106)
.L_106:
        /*0074*/ 	.word	0x00000000


	//----- nvinfo : EIATTR_CBANK_PARAM_SIZE
	.align		4
.L_107:
        /*0078*/ 	.byte	0x03, 0x19
        /*007a*/ 	.short	0x001c


	//----- nvinfo : EIATTR_PARAM_CBANK
	.align		4
        /*007c*/ 	.byte	0x04, 0x0a
        /*007e*/ 	.short	(.L_109 - .L_108)
	.align		4
.L_108:
        /*0080*/ 	.word	index@(.nv.constant0._Z13filter_globalPiPjS_i)
        /*0084*/ 	.short	0x0380
        /*0086*/ 	.short	0x001c


	//----- nvinfo : EIATTR_SW_WAR
	.align		4
.L_109:
        /*0088*/ 	.byte	0x04, 0x36
        /*008a*/ 	.short	(.L_111 - .L_110)
.L_110:
        /*008c*/ 	.word	0x00000008
.L_111:


//--------------------- .nv.callgraph             --------------------------
	.section	.nv.callgraph,"",@"SHT_CUDA_CALLGRAPH"
	.align	4
	.sectionentsize	8
	.align		4
        /*0000*/ 	.word	0x00000000
	.align		4
        /*0004*/ 	.word	0xffffffff
	.align		4
        /*0008*/ 	.word	0x00000000
	.align		4
        /*000c*/ 	.word	0xfffffffe
	.align		4
        /*0010*/ 	.word	0x00000000
	.align		4
        /*0014*/ 	.word	0xfffffffd
	.align		4
        /*0018*/ 	.word	0x00000000
	.align		4
        /*001c*/ 	.word	0xfffffffc


//--------------------- .text._Z29filter_shared_warp_aggregatedPiPjS_i --------------------------
	.section	.text._Z29filter_shared_warp_aggregatedPiPjS_i,"ax",@progbits
	.align	128
        .global         _Z29filter_shared_warp_aggregatedPiPjS_i
        .type           _Z29filter_shared_warp_aggregatedPiPjS_i,@function
        .size           _Z29filter_shared_warp_aggregatedPiPjS_i,(.L_x_28 - _Z29filter_shared_warp_aggregatedPiPjS_i)
        .other          _Z29filter_shared_warp_aggregatedPiPjS_i,@"STO_CUDA_ENTRY STV_DEFAULT"
_Z29filter_shared_warp_aggregatedPiPjS_i:
.text._Z29filter_shared_warp_aggregatedPiPjS_i:
[----:B------:R-:W-:Y:S01]  /*0000*/  LDC R1, c[0x0][0x37c] ;  /* 0x0000df00ff017b82 */ /* 0x000fe20000000800 */
[----:B------:R-:W0:Y:S07]  /*0010*/  S2R R0, SR_TID.X ;  /* 0x0000000000007919 */ /* 0x000e2e0000002100 */
[----:B------:R-:W0:Y:S01]  /*0020*/  S2UR UR4, SR_CTAID.X ;  /* 0x00000000000479c3 */ /* 0x000e220000002500 */
[----:B------:R-:W1:Y:S07]  /*0030*/  LDCU UR5, c[0x0][0x398] ;  /* 0x00007300ff0577ac */ /* 0x000e6e0008000800 */
[----:B------:R-:W0:Y:S02]  /*0040*/  LDC R7, c[0x0][0x360] ;  /* 0x0000d800ff077b82 */ /* 0x000e240000000800 */
[----:B0-----:R-:W-:-:S05]  /*0050*/  IMAD R9, R7, UR4, R0 ;  /* 0x0000000407097c24 */ /* 0x001fca000f8e0200 */
[----:B-1----:R-:W-:-:S13]  /*0060*/  ISETP.GE.AND P0, PT, R9, UR5, PT ;  /* 0x0000000509007c0c */ /* 0x002fda000bf06270 */
[----:B------:R-:W-:Y:S05]  /*0070*/  @P0 EXIT ;  /* 0x000000000000094d */ /* 0x000fea0003800000 */
[----:B------:R-:W0:Y:S01]  /*0080*/  LDC.64 R4, c[0x0][0x390] ;  /* 0x0000e400ff047b82 */ /* 0x000e220000000a00 */
[----:B------:R-:W1:Y:S01]  /*0090*/  LDCU UR4, c[0x0][0x370] ;  /* 0x00006e00ff0477ac */ /* 0x000e620008000800 */
[----:B------:R-:W-:Y:S01]  /*00a0*/  IMAD.MOV.U32 R11, RZ, RZ, -0x1 ;  /* 0xffffffffff0b7424 */ /* 0x000fe200078e00ff */
[----:B------:R-:W-:Y:S01]  /*00b0*/  ISETP.NE.AND P0, PT, R0, RZ, PT ;  /* 0x000000ff0000720c */ /* 0x000fe20003f05270 */
[----:B------:R-:W2:Y:S03]  /*00c0*/  LDCU.64 UR6, c[0x0][0x358] ;  /* 0x00006b00ff0677ac */ /* 0x000ea60008000a00 */
[----:B------:R-:W-:Y:S01]  /*00d0*/  SHF.L.W.U32 R8, R11, R0, RZ ;  /* 0x000000000b087219 */ /* 0x000fe20000000eff */
[----:B------:R-:W3:Y:S01]  /*00e0*/  LDC.64 R2, c[0x0][0x380] ;  /* 0x0000e000ff027b82 */ /* 0x000ee20000000a00 */
[----:B------:R-:W4:Y:S01]  /*00f0*/  LDCU UR8, c[0x0][0x398] ;  /* 0x00007300ff0877ac */ /* 0x000f220008000800 */
[----:B-1----:R-:W-:-:S07]  /*0100*/  IMAD R10, R7, UR4, RZ ;  /* 0x00000004070a7c24 */ /* 0x002fce000f8e02ff */
.L_x_8:
[----:B01----:R-:W1:Y:S01]  /*0110*/  @!P0 S2R R12, SR_CgaCtaId ;  /* 0x00000000000c8919 */ /* 0x003e620000008800 */
[----:B--2---:R-:W-:Y:S01]  /*0120*/  @!P0 MOV R11, 0x400 ;  /* 0x00000400000b8802 */ /* 0x004fe20000000f00 */
[----:B------:R-:W-:Y:S05]  /*0130*/  WARPSYNC.ALL ;  /* 0x0000000000007948 */ /* 0x000fea0003800000 */
[----:B0-----:R-:W-:Y:S01]  /*0140*/  IMAD.WIDE R6, R9, 0x4, R4 ;  /* 0x0000000409067825 */ /* 0x001fe200078e0204 */
[----:B-1----:R-:W-:-:S05]  /*0150*/  @!P0 LEA R11, R12, R11, 0x18 ;  /* 0x0000000b0c0b8211 */ /* 0x002fca00078ec0ff */
[----:B------:R0:W-:Y:S01]  /*0160*/  @!P0 STS [R11], RZ ;  /* 0x000000ff0b008388 */ /* 0x0001e20000000800 */
[----:B------:R-:W-:Y:S06]  /*0170*/  BAR.SYNC.DEFER_BLOCKING 0x0 ;  /* 0x0000000000007b1d */ /* 0x000fec0000010000 */
[----:B--2---:R-:W2:Y:S02]  /*0180*/  LDG.E R12, desc[UR6][R6.64] ;  /* 0x00000006060c7981 */ /* 0x004ea4000c1e1900 */
[----:B--2---:R-:W-:-:S13]  /*0190*/  ISETP.NE.AND P0, PT, R12, 0x1, PT ;  /* 0x000000010c00780c */ /* 0x004fda0003f05270 */
[----:B0-----:R-:W-:Y:S05]  /*01a0*/  @P0 BRA `(.L_x_0) ;  /* 0x0000000000840947 */ /* 0x001fea0003800000 */
[----:B------:R-:W-:Y:S01]  /*01b0*/  VOTE.ANY R11, PT, PT ;  /* 0x00000000000b7806 */ /* 0x000fe200038e0100 */
[----:B------:R-:W-:Y:S03]  /*01c0*/  BSSY.RECONVERGENT B0, `(.L_x_1) ;  /* 0x000001d000007945 */ /* 0x000fe60003800200 */
[----:B------:R-:W-:-:S13]  /*01d0*/  LOP3.LUT P0, RZ, R11, R8, RZ, 0x30, !PT ;  /* 0x000000080bff7212 */ /* 0x000fda00078030ff */
[----:B------:R-:W-:Y:S05]  /*01e0*/  @P0 BRA `(.L_x_2) ;  /* 0x0000000000680947 */ /* 0x000fea0003800000 */
[----:B------:R-:W0:Y:S01]  /*01f0*/  S2UR UR5, SR_CgaCtaId ;  /* 0x00000000000579c3 */ /* 0x000e220000008800 */
[----:B------:R-:W-:Y:S01]  /*0200*/  VOTE.ANY R13, PT, PT ;  /* 0x00000000000d7806 */ /* 0x000fe200038e0100 */
[----:B------:R-:W1:Y:S01]  /*0210*/  POPC R12, R11 ;  /* 0x0000000b000c7309 */ /* 0x000e620000000000 */
[----:B------:R-:W-:Y:S02]  /*0220*/  UMOV UR4, 0x400 ;  /* 0x0000040000047882 */ /* 0x000fe40000000000 */
[----:B------:R-:W-:Y:S01]  /*0230*/  ISETP.EQ.U32.AND P0, PT, R13, -0x1, PT ;  /* 0xffffffff0d00780c */ /* 0x000fe20003f02070 */
[----:B0-----:R-:W-:-:S12]  /*0240*/  ULEA UR4, UR5, UR4, 0x18 ;  /* 0x0000000405047291 */ /* 0x001fd8000f8ec0ff */
[----:B-1----:R0:W1:Y:S01]  /*0250*/  @!P0 ATOMS.ADD R13, [UR4], R12 ;  /* 0x0000000cff0d898c */ /* 0x0020620008000004 */
[----:B------:R-:W-:Y:S05]  /*0260*/  @!P0 BRA `(.L_x_3) ;  /* 0x0000000000448947 */ /* 0x000fea0003800000 */
[----:B-1----:R-:W1:Y:S01]  /*0270*/  SHFL.UP P0, R13, R12, 0x1, RZ ;  /* 0x042000000c0d7989 */ /* 0x002e6200000000ff */
[----:B------:R-:W-:Y:S01]  /*0280*/  IMAD.MOV.U32 R14, RZ, RZ, R12 ;  /* 0x000000ffff0e7224 */ /* 0x000fe200078e000c */
[----:B------:R-:W2:Y:S01]  /*0290*/  S2R R15, SR_LANEID ;  /* 0x00000000000f7919 */ /* 0x000ea20000000000 */
[----:B-1----:R-:W-:-:S05]  /*02a0*/  @P0 IMAD.IADD.U32 R14, R12, 0x1, R13 ;  /* 0x000000010c0e0824 */ /* 0x002fca00078e000d */
[----:B------:R-:W1:Y:S01]  /*02b0*/  SHFL.UP P0, R13, R14, 0x2, RZ ;  /* 0x044000000e0d7989 */ /* 0x000e6200000000ff */
[----:B--2---:R-:W-:Y:S01]  /*02c0*/  ISETP.EQ.U32.AND P1, PT, R15, 0x1f, PT ;  /* 0x0000001f0f00780c */ /* 0x004fe20003f22070 */
[----:B-1----:R-:W-:-:S05]  /*02d0*/  @P0 IMAD.IADD.U32 R14, R14, 0x1, R13 ;  /* 0x000000010e0e0824 */ /* 0x002fca00078e000d */
[----:B------:R-:W1:Y:S02]  /*02e0*/  SHFL.UP P0, R13, R14, 0x4, RZ ;  /* 0x048000000e0d7989 */ /* 0x000e6400000000ff */
[----:B-1----:R-:W-:-:S05]  /*02f0*/  @P0 IMAD.IADD.U32 R14, R14, 0x1, R13 ;  /* 0x000000010e0e0824 */ /* 0x002fca00078e000d */
[----:B------:R-:W1:Y:S02]  /*0300*/  SHFL.UP P0, R13, R14, 0x8, RZ ;  /* 0x050000000e0d7989 */ /* 0x000e6400000000ff */
[----:B-1----:R-:W-:-:S05]  /*0310*/  @P0 IMAD.IADD.U32 R14, R14, 0x1, R13 ;  /* 0x000000010e0e0824 */ /* 0x002fca00078e000d */
[----:B------:R-:W1:Y:S02]  /*0320*/  SHFL.UP P0, R13, R14, 0x10, RZ ;  /* 0x060000000e0d7989 */ /* 0x000e6400000000ff */
[----:B-1----:R-:W-:-:S05]  /*0330*/  @P0 IMAD.IADD.U32 R14, R14, 0x1, R13 ;  /* 0x000000010e0e0824 */ /* 0x002fca00078e000d */
[----:B0-----:R-:W0:Y:S04]  /*0340*/  @P1 ATOMS.ADD R12, [UR4], R14 ;  /* 0x0000000eff0c198c */ /* 0x001e280008000004 */
[----:B------:R-:W-:Y:S04]  /*0350*/  SHFL.UP P0, R16, R14, 0x1, RZ ;  /* 0x042000000e107989 */ /* 0x000fe800000000ff */
[----:B0-----:R-:W0:Y:S02]  /*0360*/  SHFL.IDX PT, R13, R12, 0x1f, 0x1f ;  /* 0x03e01f000c0d7f89 */ /* 0x001e2400000e0000 */
[----:B0-----:R-:W-:-:S07]  /*0370*/  @P0 IMAD.IADD.U32 R13, R13, 0x1, R16 ;  /* 0x000000010d0d0824 */ /* 0x001fce00078e0010 */
.L_x_3:
[----:B-1----:R-:W-:-:S07]  /*0380*/  IMAD.MOV.U32 R14, RZ, RZ, R13 ;  /* 0x000000ffff0e7224 */ /* 0x002fce00078e000d */
.L_x_2:
[----:B----4-:R-:W-:Y:S05]  /*0390*/  BSYNC.RECONVERGENT B0 ;  /* 0x0000000000007941 */ /* 0x010fea0003800200 */
.L_x_1:
[----:B------:R-:W-:Y:S05]  /*03a0*/  WARPSYNC R11 ;  /* 0x000000000b007348 */ /* 0x000fea0003800000 */
[----:B------:R-:W1:Y:S02]  /*03b0*/  SHFL.IDX PT, R14, R14, RZ, 0x1f ;  /* 0x00001fff0e0e7589 */ /* 0x000e6400000e0000 */
.L_x_0:
[----:B------:R-:W-:Y:S01]  /*03c0*/  ISETP.NE.AND P0, PT, R0, RZ, PT ;  /* 0x000000ff0000720c */ /* 0x000fe20003f05270 */
[----:B------:R-:W-:Y:S05]  /*03d0*/  WARPSYNC.ALL ;  /* 0x0000000000007948 */ /* 0x000fea0003800000 */
[----:B------:R-:W-:Y:S06]  /*03e0*/  BAR.SYNC.DEFER_BLOCKING 0x0 ;  /* 0x0000000000007b1d */ /* 0x000fec0000010000 */
[----:B------:R-:W-:Y:S04]  /*03f0*/  BSSY.RECONVERGENT B0, `(.L_x_4) ;  /* 0x0000009000007945 */ /* 0x000fe80003800200 */
[----:B------:R-:W-:Y:S05]  /*0400*/  @P0 BRA `(.L_x_5) ;  /* 0x00000000001c0947 */ /* 0x000fea0003800000 */
[----:B------:R-:W2:Y:S01]  /*0410*/  S2UR UR5, SR_CgaCtaId ;  /* 0x00000000000579c3 */ /* 0x000ea20000008800 */
[----:B------:R-:W-:-:S07]  /*0420*/  UMOV UR4, 0x400 ;  /* 0x0000040000047882 */ /* 0x000fce0000000000 */
[----:B0-----:R-:W0:Y:S01]  /*0430*/  LDC.64 R12, c[0x0][0x388] ;  /* 0x0000e200ff0c7b82 */ /* 0x001e220000000a00 */
[----:B--2---:R-:W-:-:S09]  /*0440*/  ULEA UR4, UR5, UR4, 0x18 ;  /* 0x0000000405047291 */ /* 0x004fd2000f8ec0ff */
[----:B------:R-:W0:Y:S04]  /*0450*/  LDS R11, [UR4] ;  /* 0x00000004ff0b7984 */ /* 0x000e280008000800 */
[----:B0-----:R-:W2:Y:S04]  /*0460*/  ATOMG.E.ADD.STRONG.GPU PT, R11, desc[UR6][R12.64], R11 ;  /* 0x8000000b0c0b79a8 */ /* 0x001ea800081ef106 */
[----:B--2---:R2:W-:Y:S02]  /*0470*/  STS [UR4+0x4], R11 ;  /* 0x0000040bff007988 */ /* 0x0045e40008000804 */
.L_x_5:
[----:B----4-:R-:W-:Y:S05]  /*0480*/  BSYNC.RECONVERGENT B0 ;  /* 0x0000000000007941 */ /* 0x010fea0003800200 */
.L_x_4:
[----:B------:R-:W-:Y:S06]  /*0490*/  BAR.SYNC.DEFER_BLOCKING 0x0 ;  /* 0x0000000000007b1d */ /* 0x000fec0000010000 */
[----:B--2---:R-:W2:Y:S01]  /*04a0*/  LDG.E R11, desc[UR6][R6.64] ;  /* 0x00000006060b7981 */ /* 0x004ea2000c1e1900 */
[----:B------:R-:W-:Y:S01]  /*04b0*/  BSSY.RECONVERGENT B0, `(.L_x_6) ;  /* 0x000000d000007945 */ /* 0x000fe20003800200 */
[----:B--2---:R-:W-:-:S13]  /*04c0*/  ISETP.NE.AND P1, PT, R11, 0x1, PT ;  /* 0x000000010b00780c */ /* 0x004fda0003f25270 */
[----:B------:R-:W-:Y:S05]  /*04d0*/  @P1 BRA `(.L_x_7) ;  /* 0x0000000000281947 */ /* 0x000fea0003800000 */
[----:B------:R-:W2:Y:S01]  /*04e0*/  S2UR UR5, SR_CgaCtaId ;  /* 0x00000000000579c3 */ /* 0x000ea20000008800 */
[----:B------:R-:W-:Y:S02]  /*04f0*/  UMOV UR4, 0x400 ;  /* 0x0000040000047882 */ /* 0x000fe40000000000 */
[----:B--2---:R-:W-:-:S09]  /*0500*/  ULEA UR4, UR5, UR4, 0x18 ;  /* 0x0000000405047291 */ /* 0x004fd2000f8ec0ff */
[----:B------:R-:W1:Y:S01]  /*0510*/  LDS R6, [UR4+0x4] ;  /* 0x00000404ff067984 */ /* 0x000e620008000800 */
[----:B------:R-:W-:Y:S02]  /*0520*/  VOTEU.ANY UR4, UPT, PT ;  /* 0x0000000000047886 */ /* 0x000fe400038e0100 */
[----:B0-----:R-:W-:-:S04]  /*0530*/  LOP3.LUT R12, R8, UR4, RZ, 0xc, !PT ;  /* 0x00000004080c7c12 */ /* 0x001fc8000f8e0cff */
[----:B------:R-:W1:Y:S02]  /*0540*/  POPC R7, R12 ;  /* 0x0000000c00077309 */ /* 0x000e640000000000 */
[----:B-1----:R-:W-:-:S05]  /*0550*/  IADD3 R7, PT, PT, R7, R6, R14 ;  /* 0x0000000607077210 */ /* 0x002fca0007ffe00e */
[----:B---3--:R-:W-:-:S05]  /*0560*/  IMAD.WIDE.U32 R6, R7, 0x4, R2 ;  /* 0x0000000407067825 */ /* 0x008fca00078e0002 */
[----:B------:R2:W-:Y:S02]  /*0570*/  STG.E desc[UR6][R6.64], R11 ;  /* 0x0000000b06007986 */ /* 0x0005e4000c101906 */
.L_x_7:
[----:B------:R-:W-:Y:S05]  /*0580*/  BSYNC.RECONVERGENT B0 ;  /* 0x0000000000007941 */ /* 0x000fea0003800200 */
.L_x_6:
[----:B------:R-:W-:-:S05]  /*0590*/  IMAD.IADD R9, R10, 0x1, R9 ;  /* 0x000000010a097824 */ /* 0x000fca00078e0209 */
[----:B------:R-:W-:-:S13]  /*05a0*/  ISETP.GE.AND P1, PT, R9, UR8, PT ;  /* 0x0000000809007c0c */ /* 0x000fda000bf26270 */
[----:B------:R-:W-:Y:S05]  /*05b0*/  @!P1 BRA `(.L_x_8) ;  /* 0xfffffff800d49947 */ /* 0x000fea000383ffff */
[----:B------:R-:W-:Y:S05]  /*05c0*/  EXIT ;  /* 0x000000000000794d */ /* 0x000fea0003800000 */
.L_x_9:
[----:B------:R-:W-:-:S00]  /*05d0*/  BRA `(.L_x_9) ;  /* 0xfffffffc00fc7947 */ /* 0x000fc0000383ffff */
[----:B------:R-:W-:-:S00]  /*05e0*/  NOP ;  /* 0x0000000000007918 */ /* 0x000fc00000000000 */
        /* <DEDUP_REMOVED lines=9> */
.L_x_28:


//--------------------- .text._Z29filter_global_warp_aggregatedPiPjS_i --------------------------
	.section	.text._Z29filter_global_warp_aggregatedPiPjS_i,"ax",@progbits
	.align	128
        .global         _Z29filter_global_warp_aggregatedPiPjS_i
        .type           _Z29filter_global_warp_aggregatedPiPjS_i,@function
        .size           _Z29filter_global_warp_aggregatedPiPjS_i,(.L_x_29 - _Z29filter_global_warp_aggregatedPiPjS_i)
        .other          _Z29filter_global_warp_aggregatedPiPjS_i,@"STO_CUDA_ENTRY STV_DEFAULT"
_Z29filter_global_warp_aggregatedPiPjS_i:
.text._Z29filter_global_warp_aggregatedPiPjS_i:
        /* <DEDUP_REMOVED lines=11> */
[----:B------:R-:W2:Y:S04]  /*00b0*/  LDCU.64 UR6, c[0x0][0x358] ;  /* 0x00006b00ff0677ac */ /* 0x000ea80008000a00 */
[----:B------:R-:W-:Y:S01]  /*00c0*/  SHF.L.W.U32 R0, R9, R0, RZ ;  /* 0x0000000009007219 */ /* 0x000fe20000000eff */
[----:B------:R-:W3:Y:S01]  /*00d0*/  LDC.64 R4, c[0x0][0x380] ;  /* 0x0000e000ff047b82 */ /* 0x000ee20000000a00 */
[----:B------:R-:W4:Y:S01]  /*00e0*/  LDCU UR5, c[0x0][0x398] ;  /* 0x00007300ff0577ac */ /* 0x000f220008000800 */
[----:B-1----:R-:W-:-:S07]  /*00f0*/  IMAD R10, R7, UR4, RZ ;  /* 0x00000004070a7c24 */ /* 0x002fce000f8e02ff */
.L_x_14:
[----:B0-----:R-:W-:-:S05]  /*0100*/  IMAD.WIDE R6, R11, 0x4, R2 ;  /* 0x000000040b067825 */ /* 0x001fca00078e0202 */
[----:B--2---:R-:W2:Y:S01]  /*0110*/  LDG.E R8, desc[UR6][R6.64] ;  /* 0x0000000606087981 */ /* 0x004ea2000c1e1900 */
[----:B------:R-:W-:Y:S01]  /*0120*/  IMAD.IADD R11, R10, 0x1, R11 ;  /* 0x000000010a0b7824 */ /* 0x000fe200078e020b */
[----:B------:R-:W-:Y:S04]  /*0130*/  BSSY B0, `(.L_x_10) ;  /* 0x0000028000007945 */ /* 0x000fe80003800000 */
[----:B----4-:R-:W-:Y:S02]  /*0140*/  ISETP.GE.AND P0, PT, R11, UR5, PT ;  /* 0x000000050b007c0c */ /* 0x010fe4000bf06270 */
[----:B--2---:R-:W-:-:S13]  /*0150*/  ISETP.NE.AND P1, PT, R8, 0x1, PT ;  /* 0x000000010800780c */ /* 0x004fda0003f25270 */
[----:B------:R-:W-:Y:S05]  /*0160*/  @P1 BRA `(.L_x_11) ;  /* 0x0000000000901947 */ /* 0x000fea0003800000 */
[----:B------:R-:W-:Y:S01]  /*0170*/  VOTE.ANY R12, PT, PT ;  /* 0x00000000000c7806 */ /* 0x000fe200038e0100 */
[----:B------:R-:W-:Y:S01]  /*0180*/  BSSY.RECONVERGENT B1, `(.L_x_12) ;  /* 0x000001b000017945 */ /* 0x000fe20003800200 */
[----:B------:R-:W-:-:S04]  /*0190*/  LOP3.LUT R13, RZ, R0, RZ, 0x33, !PT ;  /* 0x00000000ff0d7212 */ /* 0x000fc800078e33ff */
[----:B------:R-:W-:-:S13]  /*01a0*/  LOP3.LUT P1, R13, R12, RZ, R13, 0xa0, !PT ;  /* 0x000000ff0c0d7212 */ /* 0x000fda000782a00d */
[----:B------:R-:W-:Y:S05]  /*01b0*/  @P1 BRA `(.L_x_13) ;  /* 0x00000000005c1947 */ /* 0x000fea0003800000 */
[----:B------:R-:W0:Y:S01]  /*01c0*/  LDC.64 R8, c[0x0][0x388] ;  /* 0x0000e200ff087b82 */ /* 0x000e220000000a00 */
[----:B------:R-:W-:Y:S01]  /*01d0*/  VOTE.ANY R14, PT, PT ;  /* 0x00000000000e7806 */ /* 0x000fe200038e0100 */
[----:B------:R-:W0:Y:S03]  /*01e0*/  POPC R15, R12 ;  /* 0x0000000c000f7309 */ /* 0x000e260000000000 */
[----:B------:R-:W-:-:S13]  /*01f0*/  ISETP.EQ.U32.AND P1, PT, R14, -0x1, PT ;  /* 0xffffffff0e00780c */ /* 0x000fda0003f22070 */
[----:B0-----:R0:W5:Y:S01]  /*0200*/  @!P1 ATOMG.E.ADD.STRONG.GPU PT, R14, desc[UR6][R8.64], R15 ;  /* 0x8000000f080e99a8 */ /* 0x00116200081ef106 */
[----:B------:R-:W-:Y:S05]  /*0210*/  @!P1 BRA `(.L_x_13) ;  /* 0x0000000000449947 */ /* 0x000fea0003800000 */
[----:B-----5:R-:W1:Y:S01]  /*0220*/  SHFL.UP P1, R14, R15, 0x1, RZ ;  /* 0x042000000f0e7989 */ /* 0x020e6200000200ff */
[----:B------:R-:W-:Y:S01]  /*0230*/  IMAD.MOV.U32 R17, RZ, RZ, R15 ;  /* 0x000000ffff117224 */ /* 0x000fe200078e000f */
[----:B------:R-:W2:Y:S01]  /*0240*/  S2R R16, SR_LANEID ;  /* 0x0000000000107919 */ /* 0x000ea20000000000 */
[----:B-1----:R-:W-:-:S05]  /*0250*/  @P1 IADD3 R17, PT, PT, R15, R14, RZ ;  /* 0x0000000e0f111210 */ /* 0x002fca0007ffe0ff */
[----:B------:R-:W1:Y:S01]  /*0260*/  SHFL.UP P1, R14, R17, 0x2, RZ ;  /* 0x04400000110e7989 */ /* 0x000e6200000200ff */
[----:B--2---:R-:W-:Y:S01]  /*0270*/  ISETP.EQ.U32.AND P2, PT, R16, 0x1f, PT ;  /* 0x0000001f1000780c */ /* 0x004fe20003f42070 */
[----:B-1----:R-:W-:-:S05]  /*0280*/  @P1 IMAD.IADD.U32 R17, R17, 0x1, R14 ;  /* 0x0000000111111824 */ /* 0x002fca00078e000e */
[----:B------:R-:W1:Y:S02]  /*0290*/  SHFL.UP P1, R14, R17, 0x4, RZ ;  /* 0x04800000110e7989 */ /* 0x000e6400000200ff */
[----:B-1----:R-:W-:-:S05]  /*02a0*/  @P1 IMAD.IADD.U32 R17, R17, 0x1, R14 ;  /* 0x0000000111111824 */ /* 0x002fca00078e000e */
[----:B------:R-:W1:Y:S02]  /*02b0*/  SHFL.UP P1, R14, R17, 0x8, RZ ;  /* 0x05000000110e7989 */ /* 0x000e6400000200ff */
[----:B-1----:R-:W-:-:S05]  /*02c0*/  @P1 IADD3 R17, PT, PT, R17, R14, RZ ;  /* 0x0000000e11111210 */ /* 0x002fca0007ffe0ff */
[----:B------:R-:W1:Y:S02]  /*02d0*/  SHFL.UP P1, R14, R17, 0x10, RZ ;  /* 0x06000000110e7989 */ /* 0x000e6400000200ff */
[----:B-1----:R-:W-:-:S05]  /*02e0*/  @P1 IMAD.IADD.U32 R17, R17, 0x1, R14 ;  /* 0x0000000111111824 */ /* 0x002fca00078e000e */
[----:B0-----:R-:W2:Y:S04]  /*02f0*/  @P2 ATOMG.E.ADD.STRONG.GPU PT, R8, desc[UR6][R8.64], R17 ;  /* 0x80000011080829a8 */ /* 0x001ea800081ef106 */
[----:B------:R-:W-:Y:S04]  /*0300*/  SHFL.UP P1, R15, R17, 0x1, RZ ;  /* 0x04200000110f7989 */ /* 0x000fe800000200ff */
[----:B--2---:R-:W0:Y:S02]  /*0310*/  SHFL.IDX PT, R14, R8, 0x1f, 0x1f ;  /* 0x03e01f00080e7f89 */ /* 0x004e2400000e0000 */
[----:B0-----:R-:W-:-:S07]  /*0320*/  @P1 IMAD.IADD.U32 R14, R14, 0x1, R15 ;  /* 0x000000010e0e1824 */ /* 0x001fce00078e000f */
.L_x_13:
[----:B------:R-:W-:Y:S05]  /*0330*/  BSYNC.RECONVERGENT B1 ;  /* 0x0000000000017941 */ /* 0x000fea0003800200 */
.L_x_12:
[----:B------:R-:W2:Y:S01]  /*0340*/  LDG.E R7, desc[UR6][R6.64] ;  /* 0x0000000606077981 */ /* 0x000ea2000c1e1900 */
[----:B------:R-:W-:Y:S05]  /*0350*/  WARPSYNC R12 ;  /* 0x000000000c007348 */ /* 0x000fea0003800000 */
[----:B-----5:R-:W0:Y:S01]  /*0360*/  SHFL.IDX PT, R14, R14, RZ, 0x1f ;  /* 0x00001fff0e0e7589 */ /* 0x020e2200000e0000 */
[----:B------:R-:W0:Y:S02]  /*0370*/  POPC R13, R13 ;  /* 0x0000000d000d7309 */ /* 0x000e240000000000 */
[----:B0-----:R-:W-:-:S05]  /*0380*/  IADD3 R9, PT, PT, R14, R13, RZ ;  /* 0x0000000d0e097210 */ /* 0x001fca0007ffe0ff */
[----:B---3--:R-:W-:-:S05]  /*0390*/  IMAD.WIDE R8, R9, 0x4, R4 ;  /* 0x0000000409087825 */ /* 0x008fca00078e0204 */
[----:B--2---:R0:W-:Y:S02]  /*03a0*/  STG.E desc[UR6][R8.64], R7 ;  /* 0x0000000708007986 */ /* 0x0041e4000c101906 */
.L_x_11:
[----:B------:R-:W-:Y:S05]  /*03b0*/  BSYNC B0 ;  /* 0x0000000000007941 */ /* 0x000fea0003800000 */
.L_x_10:
[----:B------:R-:W-:Y:S05]  /*03c0*/  @!P0 BRA `(.L_x_14) ;  /* 0xfffffffc004c8947 */ /* 0x000fea000383ffff */
[----:B------:R-:W-:Y:S05]  /*03d0*/  EXIT ;  /* 0x000000000000794d */ /* 0x000fea0003800000 */
.L_x_15:
        /* <DEDUP_REMOVED lines=10> */
.L_x_29:


//--------------------- .text._Z13filter_sharedPiPjS_i --------------------------
	.section	.text._Z13filter_sharedPiPjS_i,"ax",@progbits
	.align	128
        .global         _Z13filter_sharedPiPjS_i
        .type           _Z13filter_sharedPiPjS_i,@function
        .size           _Z13filter_sharedPiPjS_i,(.L_x_30 - _Z13filter_sharedPiPjS_i)
        .other          _Z13filter_sharedPiPjS_i,@"STO_CUDA_ENTRY STV_DEFAULT"
_Z13filter_sharedPiPjS_i:
.text._Z13filter_sharedPiPjS_i:
        /* <DEDUP_REMOVED lines=10> */
[----:B------:R-:W-:Y:S01]  /*00a0*/  ISETP.NE.AND P0, PT, R0, RZ, PT ;  /* 0x000000ff0000720c */ /* 0x000fe20003f05270 */
[----:B------:R-:W2:Y:S05]  /*00b0*/  LDCU.64 UR6, c[0x0][0x358] ;  /* 0x00006b00ff0677ac */ /* 0x000eaa0008000a00 */
[----:B------:R-:W3:Y:S01]  /*00c0*/  LDC.64 R4, c[0x0][0x380] ;  /* 0x0000e000ff047b82 */ /* 0x000ee20000000a00 */
[----:B------:R-:W4:Y:S01]  /*00d0*/  LDCU UR9, c[0x0][0x398] ;  /* 0x00007300ff0977ac */ /* 0x000f220008000800 */
[----:B-1----:R-:W-:-:S07]  /*00e0*/  IMAD R8, R7, UR4, RZ ;  /* 0x0000000407087c24 */ /* 0x002fce000f8e02ff */
.L_x_22:
[----:B01----:R-:W1:Y:S01]  /*00f0*/  @!P0 S2R R11, SR_CgaCtaId ;  /* 0x00000000000b8919 */ /* 0x003e620000008800 */
[----:B----4-:R-:W-:Y:S01]  /*0100*/  @!P0 MOV R10, 0x400 ;  /* 0x00000400000a8802 */ /* 0x010fe20000000f00 */
[----:B------:R-:W-:Y:S05]  /*0110*/  WARPSYNC.ALL ;  /* 0x0000000000007948 */ /* 0x000fea0003800000 */
[----:B0-----:R-:W-:Y:S01]  /*0120*/  IMAD.WIDE R6, R9, 0x4, R2 ;  /* 0x0000000409067825 */ /* 0x001fe200078e0202 */
[----:B-1----:R-:W-:-:S05]  /*0130*/  @!P0 LEA R10, R11, R10, 0x18 ;  /* 0x0000000a0b0a8211 */ /* 0x002fca00078ec0ff */
[----:B------:R0:W-:Y:S01]  /*0140*/  @!P0 STS [R10], RZ ;  /* 0x000000ff0a008388 */ /* 0x0001e20000000800 */
[----:B------:R-:W-:Y:S06]  /*0150*/  BAR.SYNC.DEFER_BLOCKING 0x0 ;  /* 0x0000000000007b1d */ /* 0x000fec0000010000 */
[----:B--2---:R-:W2:Y:S01]  /*0160*/  LDG.E R11, desc[UR6][R6.64] ;  /* 0x00000006060b7981 */ /* 0x004ea2000c1e1900 */
[----:B------:R-:W-:Y:S01]  /*0170*/  BSSY.RECONVERGENT B0, `(.L_x_16) ;  /* 0x0000011000007945 */ /* 0x000fe20003800200 */
[----:B------:R-:W-:Y:S02]  /*0180*/  ISETP.NE.AND P0, PT, R0, RZ, PT ;  /* 0x000000ff0000720c */ /* 0x000fe40003f05270 */
[----:B--2---:R-:W-:-:S13]  /*0190*/  ISETP.NE.AND P1, PT, R11, 0x1, PT ;  /* 0x000000010b00780c */ /* 0x004fda0003f25270 */
[----:B0-----:R-:W-:Y:S05]  /*01a0*/  @P1 BRA `(.L_x_17) ;  /* 0x0000000000341947 */ /* 0x001fea0003800000 */
[----:B------:R-:W0:Y:S01]  /*01b0*/  S2R R12, SR_LANEID ;  /* 0x00000000000c7919 */ /* 0x000e220000000000 */
[----:B------:R-:W1:Y:S01]  /*01c0*/  S2UR UR5, SR_CgaCtaId ;  /* 0x00000000000579c3 */ /* 0x000e620000008800 */
[----:B------:R-:W-:Y:S01]  /*01d0*/  VOTEU.ANY UR8, UPT, PT ;  /* 0x0000000000087886 */ /* 0x000fe200038e0100 */
[----:B------:R-:W-:Y:S01]  /*01e0*/  UMOV UR4, 0x400 ;  /* 0x0000040000047882 */ /* 0x000fe20000000000 */
[----:B------:R-:W0:Y:S08]  /*01f0*/  FLO.U32 R11, UR8 ;  /* 0x00000008000b7d00 */ /* 0x000e3000080e0000 */
[----:B------:R-:W2:Y:S01]  /*0200*/  POPC R10, UR8 ;  /* 0x00000008000a7d09 */ /* 0x000ea20008000000 */
[----:B-1----:R-:W-:Y:S01]  /*0210*/  ULEA UR4, UR5, UR4, 0x18 ;  /* 0x0000000405047291 */ /* 0x002fe2000f8ec0ff */
[----:B0-----:R-:W-:-:S02]  /*0220*/  ISETP.EQ.U32.AND P1, PT, R11, R12, PT ;  /* 0x0000000c0b00720c */ /* 0x001fc40003f22070 */
[----:B------:R-:W0:Y:S11]  /*0230*/  S2R R12, SR_LTMASK ;  /* 0x00000000000c7919 */ /* 0x000e360000003900 */
[----:B--2---:R-:W1:Y:S01]  /*0240*/  @P1 ATOMS.ADD R10, [UR4], R10 ;  /* 0x0000000aff0a198c */ /* 0x004e620008000004 */
[----:B0-----:R-:W-:-:S03]  /*0250*/  LOP3.LUT R12, R12, UR8, RZ, 0xc0, !PT ;  /* 0x000000080c0c7c12 */ /* 0x001fc6000f8ec0ff */
[----:B-1----:R0:W1:Y:S03]  /*0260*/  SHFL.IDX PT, R15, R10, R11, 0x1f ;  /* 0x00001f0b0a0f7589 */ /* 0x00206600000e0000 */
[----:B------:R-:W2:Y:S02]  /*0270*/  POPC R12, R12 ;  /* 0x0000000c000c7309 */ /* 0x000ea40000000000 */
.L_x_17:
[----:B----4-:R-:W-:Y:S05]  /*0280*/  BSYNC.RECONVERGENT B0 ;  /* 0x0000000000007941 */ /* 0x010fea0003800200 */
.L_x_16:
[----:B------:R-:W-:Y:S06]  /*0290*/  BAR.SYNC.DEFER_BLOCKING 0x0 ;  /* 0x0000000000007b1d */ /* 0x000fec0000010000 */
[----:B------:R-:W-:Y:S04]  /*02a0*/  BSSY.RECONVERGENT B0, `(.L_x_18) ;  /* 0x0000009000007945 */ /* 0x000fe80003800200 */
[----:B------:R-:W-:Y:S05]  /*02b0*/  @P0 BRA `(.L_x_19) ;  /* 0x00000000001c0947 */ /* 0x000fea0003800000 */
[----:B------:R-:W4:Y:S01]  /*02c0*/  S2UR UR5, SR_CgaCtaId ;  /* 0x00000000000579c3 */ /* 0x000f220000008800 */
[----:B------:R-:W-:-:S07]  /*02d0*/  UMOV UR4, 0x400 ;  /* 0x0000040000047882 */ /* 0x000fce0000000000 */
[----:B0-----:R-:W0:Y:S01]  /*02e0*/  LDC.64 R10, c[0x0][0x388] ;  /* 0x0000e200ff0a7b82 */ /* 0x001e220000000a00 */
[----:B----4-:R-:W-:-:S09]  /*02f0*/  ULEA UR4, UR5, UR4, 0x18 ;  /* 0x0000000405047291 */ /* 0x010fd2000f8ec0ff */
[----:B------:R-:W0:Y:S04]  /*0300*/  LDS R13, [UR4] ;  /* 0x00000004ff0d7984 */ /* 0x000e280008000800 */
[----:B0-----:R-:W4:Y:S04]  /*0310*/  ATOMG.E.ADD.STRONG.GPU PT, R10, desc[UR6][R10.64], R13 ;  /* 0x8000000d0a0a79a8 */ /* 0x001f2800081ef106 */
[----:B----4-:R4:W-:Y:S02]  /*0320*/  STS [UR4+0x4], R10 ;  /* 0x0000040aff007988 */ /* 0x0109e40008000804 */
.L_x_19:
[----:B------:R-:W-:Y:S05]  /*0330*/  BSYNC.RECONVERGENT B0 ;  /* 0x0000000000007941 */ /* 0x000fea0003800200 */
.L_x_18:
[----:B------:R-:W-:Y:S06]  /*0340*/  BAR.SYNC.DEFER_BLOCKING 0x0 ;  /* 0x0000000000007b1d */ /* 0x000fec0000010000 */
[----:B------:R-:W5:Y:S01]  /*0350*/  LDG.E R6, desc[UR6][R6.64] ;  /* 0x0000000606067981 */ /* 0x000f62000c1e1900 */
[----:B------:R-:W-:Y:S01]  /*0360*/  BSSY.RECONVERGENT B0, `(.L_x_20) ;  /* 0x000000b000007945 */ /* 0x000fe20003800200 */
[----:B-----5:R-:W-:-:S13]  /*0370*/  ISETP.NE.AND P1, PT, R6, 0x1, PT ;  /* 0x000000010600780c */ /* 0x020fda0003f25270 */
[----:B------:R-:W-:Y:S05]  /*0380*/  @P1 BRA `(.L_x_21) ;  /* 0x0000000000201947 */ /* 0x000fea0003800000 */
[----:B------:R-:W5:Y:S01]  /*0390*/  S2UR UR5, SR_CgaCtaId ;  /* 0x00000000000579c3 */ /* 0x000f620000008800 */
[----:B------:R-:W-:Y:S01]  /*03a0*/  UMOV UR4, 0x400 ;  /* 0x0000040000047882 */ /* 0x000fe20000000000 */
[----:B0-----:R-:W-:Y:S01]  /*03b0*/  IMAD.MOV.U32 R11, RZ, RZ, 0x1 ;  /* 0x00000001ff0b7424 */ /* 0x001fe200078e00ff */
[----:B-----5:R-:W-:-:S09]  /*03c0*/  ULEA UR4, UR5, UR4, 0x18 ;  /* 0x0000000405047291 */ /* 0x020fd2000f8ec0ff */
[----:B------:R-:W1:Y:S02]  /*03d0*/  LDS R6, [UR4+0x4] ;  /* 0x00000404ff067984 */ /* 0x000e640008000800 */
[----:B-12---:R-:W-:-:S05]  /*03e0*/  IADD3 R7, PT, PT, R6, R15, R12 ;  /* 0x0000000f06077210 */ /* 0x006fca0007ffe00c */
[----:B---3--:R-:W-:-:S05]  /*03f0*/  IMAD.WIDE.U32 R6, R7, 0x4, R4 ;  /* 0x0000000407067825 */ /* 0x008fca00078e0004 */
[----:B------:R0:W-:Y:S02]  /*0400*/  STG.E desc[UR6][R6.64], R11 ;  /* 0x0000000b06007986 */ /* 0x0001e4000c101906 */
.L_x_21:
[----:B------:R-:W-:Y:S05]  /*0410*/  BSYNC.RECONVERGENT B0 ;  /* 0x0000000000007941 */ /* 0x000fea0003800200 */
.L_x_20:
[----:B------:R-:W-:-:S05]  /*0420*/  IMAD.IADD R9, R8, 0x1, R9 ;  /* 0x0000000108097824 */ /* 0x000fca00078e0209 */
[----:B------:R-:W-:-:S13]  /*0430*/  ISETP.GE.AND P1, PT, R9, UR9, PT ;  /* 0x0000000909007c0c */ /* 0x000fda000bf26270 */
[----:B------:R-:W-:Y:S05]  /*0440*/  @!P1 BRA `(.L_x_22) ;  /* 0xfffffffc00289947 */ /* 0x000fea000383ffff */
[----:B------:R-:W-:Y:S05]  /*0450*/  EXIT ;  /* 0x000000000000794d */ /* 0x000fea0003800000 */
.L_x_23:
        /* <DEDUP_REMOVED lines=10> */
.L_x_30:


//--------------------- .text._Z13filter_globalPiPjS_i --------------------------
	.section	.text._Z13filter_globalPiPjS_i,"ax",@progbits
	.align	128
        .global         _Z13filter_globalPiPjS_i
        .type           _Z13filter_globalPiPjS_i,@function
        .size           _Z13filter_globalPiPjS_i,(.L_x_31 - _Z13filter_globalPiPjS_i)
        .other          _Z13filter_globalPiPjS_i,@"STO_CUDA_ENTRY STV_DEFAULT"
_Z13filter_globalPiPjS_i:
.text._Z13filter_globalPiPjS_i:
        /* <DEDUP_REMOVED lines=10> */
[----:B------:R-:W2:Y:S06]  /*00a0*/  LDCU.64 UR6, c[0x0][0x358] ;  /* 0x00006b00ff0677ac */ /* 0x000eac0008000a00 */
[----:B------:R-:W3:Y:S01]  /*00b0*/  LDC.64 R4, c[0x0][0x380] ;  /* 0x0000e000ff047b82 */ /* 0x000ee20000000a00 */
[----:B------:R-:W4:Y:S01]  /*00c0*/  LDCU UR5, c[0x0][0x398] ;  /* 0x00007300ff0577ac */ /* 0x000f220008000800 */
[----:B-1----:R-:W-:-:S07]  /*00d0*/  IMAD R11, R11, UR4, RZ ;  /* 0x000000040b0b7c24 */ /* 0x002fce000f8e02ff */
.L_x_26:
[----:B0-----:R-:W-:-:S06]  /*00e0*/  IMAD.WIDE R6, R0, 0x4, R2 ;  /* 0x0000000400067825 */ /* 0x001fcc00078e0202 */
[----:B--2---:R-:W2:Y:S01]  /*00f0*/  LDG.E R6, desc[UR6][R6.64] ;  /* 0x0000000606067981 */ /* 0x004ea2000c1e1900 */
[----:B------:R-:W-:Y:S01]  /*0100*/  IMAD.IADD R0, R11, 0x1, R0 ;  /* 0x000000010b007824 */ /* 0x000fe200078e0200 */
[----:B------:R-:W-:Y:S04]  /*0110*/  BSSY.RECONVERGENT B0, `(.L_x_24) ;  /* 0x0000013000007945 */ /* 0x000fe80003800200 */
[----:B----4-:R-:W-:Y:S02]  /*0120*/  ISETP.GE.AND P0, PT, R0, UR5, PT ;  /* 0x0000000500007c0c */ /* 0x010fe4000bf06270 */
[----:B--2---:R-:W-:-:S13]  /*0130*/  ISETP.NE.AND P1, PT, R6, 0x1, PT ;  /* 0x000000010600780c */ /* 0x004fda0003f25270 */
[----:B------:R-:W-:Y:S05]  /*0140*/  @P1 BRA `(.L_x_25) ;  /* 0x00000000003c1947 */ /* 0x000fea0003800000 */
[----:B------:R-:W0:Y:S01]  /*0150*/  S2R R9, SR_LANEID ;  /* 0x0000000000097919 */ /* 0x000e220000000000 */
[----:B------:R-:W-:Y:S01]  /*0160*/  VOTEU.ANY UR4, UPT, PT ;  /* 0x0000000000047886 */ /* 0x000fe200038e0100 */
[----:B------:R-:W1:Y:S01]  /*0170*/  LDC.64 R6, c[0x0][0x388] ;  /* 0x0000e200ff067b82 */ /* 0x000e620000000a00 */
[----:B------:R-:W0:Y:S08]  /*0180*/  FLO.U32 R10, UR4 ;  /* 0x00000004000a7d00 */ /* 0x000e3000080e0000 */
[----:B------:R-:W1:Y:S01]  /*0190*/  POPC R13, UR4 ;  /* 0x00000004000d7d09 */ /* 0x000e620008000000 */
[----:B0-----:R-:W-:-:S13]  /*01a0*/  ISETP.EQ.U32.AND P1, PT, R10, R9, PT ;  /* 0x000000090a00720c */ /* 0x001fda0003f22070 */
[----:B-1----:R-:W2:Y:S01]  /*01b0*/  @P1 ATOMG.E.ADD.STRONG.GPU PT, R7, desc[UR6][R6.64], R13 ;  /* 0x8000000d060719a8 */ /* 0x002ea200081ef106 */
[----:B------:R-:W-:Y:S01]  /*01c0*/  IMAD.MOV.U32 R15, RZ, RZ, 0x1 ;  /* 0x00000001ff0f7424 */ /* 0x000fe200078e00ff */
[----:B------:R-:W0:Y:S02]  /*01d0*/  S2R R8, SR_LTMASK ;  /* 0x0000000000087919 */ /* 0x000e240000003900 */
[----:B0-----:R-:W-:-:S06]  /*01e0*/  LOP3.LUT R12, R8, UR4, RZ, 0xc0, !PT ;  /* 0x00000004080c7c12 */ /* 0x001fcc000f8ec0ff */
[----:B------:R-:W0:Y:S01]  /*01f0*/  POPC R12, R12 ;  /* 0x0000000c000c7309 */ /* 0x000e220000000000 */
[----:B--2---:R-:W0:Y:S02]  /*0200*/  SHFL.IDX PT, R9, R7, R10, 0x1f ;  /* 0x00001f0a07097589 */ /* 0x004e2400000e0000 */
[----:B0-----:R-:W-:-:S05]  /*0210*/  IADD3 R9, PT, PT, R9, R12, RZ ;  /* 0x0000000c09097210 */ /* 0x001fca0007ffe0ff */
[----:B---3--:R-:W-:-:S05]  /*0220*/  IMAD.WIDE.U32 R8, R9, 0x4, R4 ;  /* 0x0000000409087825 */ /* 0x008fca00078e0004 */
[----:B------:R0:W-:Y:S02]  /*0230*/  STG.E desc[UR6][R8.64], R15 ;  /* 0x0000000f08007986 */ /* 0x0001e4000c101906 */
.L_x_25:
[----:B------:R-:W-:Y:S05]  /*0240*/  BSYNC.RECONVERGENT B0 ;  /* 0x0000000000007941 */ /* 0x000fea0003800200 */
.L_x_24:
[----:B------:R-:W-:Y:S05]  /*0250*/  @!P0 BRA `(.L_x_26) ;  /* 0xfffffffc00a08947 */ /* 0x000fea000383ffff */
[----:B------:R-:W-:Y:S05]  /*0260*/  EXIT ;  /* 0x000000000000794d */ /* 0x000fea0003800000 */
.L_x_27:
        /* <DEDUP_REMOVED lines=9> */
.L_x_31:


//--------------------- .nv.shared._Z29filter_shared_warp_aggregatedPiPjS_i --------------------------
	.section	.nv.shared._Z29filter_shared_warp_aggregatedPiPjS_i,"aw",@nobits
	.sectionflags	@""
	.align	4
.nv.shared._Z29filter_shared_warp_aggregatedPiPjS_i:
	.zero		1032


//--------------------- .nv.shared.reserved.0     --------------------------
	.section	.nv.shared.reserved.0,"aw",@nobits
	.weak		__nv_reservedSMEM_offset_0_alias
	.size		__nv_reservedSMEM_offset_0_alias, 0, 64
	.other		__nv_reservedSMEM_offset_0_alias,@"STO_CUDA_RESERVED_SHARED STV_DEFAULT"
__nv_reservedSMEM_offset_0_alias:
	.zero		0
	.zero		64


//--------------------- .nv.shared._Z13filter_sharedPiPjS_i --------------------------
	.section	.nv.shared._Z13filter_sharedPiPjS_i,"aw",@nobits
	.sectionflags	@""
	.align	4
.nv.shared._Z13filter_sharedPiPjS_i:
	.zero		1032


//--------------------- .nv.constant0._Z29filter_shared_warp_aggregatedPiPjS_i --------------------------
	.section	.nv.constant0._Z29filter_shared_warp_aggregatedPiPjS_i,"a",@progbits
	.sectionflags	@""
	.align	4
.nv.constant0._Z29filter_shared_warp_aggregatedPiPjS_i:
	.zero		924


//--------------------- .nv.constant0._Z29filter_global_warp_aggregatedPiPjS_i --------------------------
	.section	.nv.constant0._Z29filter_global_warp_aggregatedPiPjS_i,"a",@progbits
	.sectionflags	@""
	.align	4
.nv.constant0._Z29filter_global_warp_aggregatedPiPjS_i:
	.zero		924


//--------------------- .nv.constant0._Z13filter_sharedPiPjS_i --------------------------
	.section	.nv.constant0._Z13filter_sharedPiPjS_i,"a",@progbits
	.sectionflags	@""
	.align	4
.nv.constant0._Z13filter_sharedPiPjS_i:
	.zero		924


//--------------------- .nv.constant0._Z13filter_globalPiPjS_i --------------------------
	.section	.nv.constant0._Z13filter_globalPiPjS_i,"a",@progbits
	.sectionflags	@""
	.align	4
.nv.constant0._Z13filter_globalPiPjS_i:
	.zero		924


//--------------------- SYMBOLS --------------------------

	.type		.nv.reservedSmem.offset0,@object
	.size		.nv.reservedSmem.offset0,0x4
	.type		.nv.reservedSmem.cap,@object
	.size		.nv.reservedSmem.cap,0x4
